//
// Generated by NVIDIA NVVM Compiler
//
// Compiler Build ID: CL-36424714
// Cuda compilation tools, release 13.0, V13.0.88
// Based on NVVM 20.0.0
//

.version 9.0
.target sm_100
.address_size 64

	// .globl	_Z7reduce1PiS_
// _ZZ7reduce1PiS_E5sdata has been demoted
// _ZZ7reduce2PiS_E5sdata has been demoted
// _ZZ7reduce3PiS_E5sdata has been demoted
// _ZZ7reduce4PiS_E5sdata has been demoted
// _ZZ7reduce5PiS_E5sdata has been demoted

.visible .entry _Z7reduce1PiS_(
	.param .u64 .ptr .align 1 _Z7reduce1PiS__param_0,
	.param .u64 .ptr .align 1 _Z7reduce1PiS__param_1
)
{
	.reg .pred 	%p<5>;
	.reg .b32 	%r<21>;
	.reg .b64 	%rd<9>;
	// demoted variable
	.shared .align 4 .b8 _ZZ7reduce1PiS_E5sdata[512];
	ld.param.u64 	%rd2, [_Z7reduce1PiS__param_0];
	ld.param.u64 	%rd1, [_Z7reduce1PiS__param_1];
	cvta.to.global.u64 	%rd3, %rd2;
	mov.u32 	%r1, %ntid.x;
	mov.u32 	%r2, %ctaid.x;
	mov.u32 	%r3, %tid.x;
	mad.lo.s32 	%r7, %r1, %r2, %r3;
	mul.wide.u32 	%rd4, %r7, 4;
	add.s64 	%rd5, %rd3, %rd4;
	ld.global.u32 	%r8, [%rd5];
	shl.b32 	%r9, %r3, 2;
	mov.u32 	%r10, _ZZ7reduce1PiS_E5sdata;
	add.s32 	%r4, %r10, %r9;
	st.shared.u32 	[%r4], %r8;
	bar.sync 	0;
	setp.lt.u32 	%p1, %r1, 2;
	@%p1 bra 	$L__BB0_5;
	mov.b32 	%r20, 1;
$L__BB0_2:
	shl.b32 	%r6, %r20, 1;
	add.s32 	%r12, %r6, -1;
	and.b32  	%r13, %r12, %r3;
	setp.ne.s32 	%p2, %r13, 0;
	@%p2 bra 	$L__BB0_4;
	ld.shared.u32 	%r14, [%r4];
	shl.b32 	%r15, %r20, 2;
	add.s32 	%r16, %r4, %r15;
	ld.shared.u32 	%r17, [%r16];
	add.s32 	%r18, %r17, %r14;
	st.shared.u32 	[%r4], %r18;
$L__BB0_4:
	bar.sync 	0;
	setp.lt.u32 	%p3, %r6, %r1;
	mov.u32 	%r20, %r6;
	@%p3 bra 	$L__BB0_2;
$L__BB0_5:
	setp.ne.s32 	%p4, %r3, 0;
	@%p4 bra 	$L__BB0_7;
	ld.shared.u32 	%r19, [_ZZ7reduce1PiS_E5sdata];
	cvta.to.global.u64 	%rd6, %rd1;
	mul.wide.u32 	%rd7, %r2, 4;
	add.s64 	%rd8, %rd6, %rd7;
	st.global.u32 	[%rd8], %r19;
$L__BB0_7:
	ret;

}
	// .globl	_Z7reduce2PiS_
.visible .entry _Z7reduce2PiS_(
	.param .u64 .ptr .align 1 _Z7reduce2PiS__param_0,
	.param .u64 .ptr .align 1 _Z7reduce2PiS__param_1
)
{
	.reg .pred 	%p<5>;
	.reg .b32 	%r<23>;
	.reg .b64 	%rd<9>;
	// demoted variable
	.shared .align 4 .b8 _ZZ7reduce2PiS_E5sdata[512];
	ld.param.u64 	%rd2, [_Z7reduce2PiS__param_0];
	ld.param.u64 	%rd1, [_Z7reduce2PiS__param_1];
	cvta.to.global.u64 	%rd3, %rd2;
	mov.u32 	%r1, %ntid.x;
	mov.u32 	%r2, %ctaid.x;
	mov.u32 	%r3, %tid.x;
	mad.lo.s32 	%r7, %r1, %r2, %r3;
	mul.wide.s32 	%rd4, %r7, 4;
	add.s64 	%rd5, %rd3, %rd4;
	ld.global.u32 	%r8, [%rd5];
	shl.b32 	%r9, %r3, 2;
	mov.u32 	%r10, _ZZ7reduce2PiS_E5sdata;
	add.s32 	%r11, %r10, %r9;
	st.shared.u32 	[%r11], %r8;
	bar.sync 	0;
	setp.lt.u32 	%p1, %r1, 2;
	@%p1 bra 	$L__BB1_5;
	mov.b32 	%r22, 1;
$L__BB1_2:
	shl.b32 	%r5, %r22, 1;
	mul.lo.s32 	%r6, %r5, %r3;
	setp.ge.u32 	%p2, %r6, %r1;
	@%p2 bra 	$L__BB1_4;
	shl.b32 	%r13, %r6, 2;
	add.s32 	%r15, %r10, %r13;
	ld.shared.u32 	%r16, [%r15];
	shl.b32 	%r17, %r22, 2;
	add.s32 	%r18, %r15, %r17;
	ld.shared.u32 	%r19, [%r18];
	add.s32 	%r20, %r19, %r16;
	st.shared.u32 	[%r15], %r20;
$L__BB1_4:
	bar.sync 	0;
	setp.lt.u32 	%p3, %r5, %r1;
	mov.u32 	%r22, %r5;
	@%p3 bra 	$L__BB1_2;
$L__BB1_5:
	setp.ne.s32 	%p4, %r3, 0;
	@%p4 bra 	$L__BB1_7;
	ld.shared.u32 	%r21, [_ZZ7reduce2PiS_E5sdata];
	cvta.to.global.u64 	%rd6, %rd1;
	mul.wide.u32 	%rd7, %r2, 4;
	add.s64 	%rd8, %rd6, %rd7;
	st.global.u32 	[%rd8], %r21;
$L__BB1_7:
	ret;

}
	// .globl	_Z7reduce3PiS_
.visible .entry _Z7reduce3PiS_(
	.param .u64 .ptr .align 1 _Z7reduce3PiS__param_0,
	.param .u64 .ptr .align 1 _Z7reduce3PiS__param_1
)
{
	.reg .pred 	%p<5>;
	.reg .b32 	%r<18>;
	.reg .b64 	%rd<9>;
	// demoted variable
	.shared .align 4 .b8 _ZZ7reduce3PiS_E5sdata[512];
	ld.param.u64 	%rd2, [_Z7reduce3PiS__param_0];
	ld.param.u64 	%rd1, [_Z7reduce3PiS__param_1];
	cvta.to.global.u64 	%rd3, %rd2;
	mov.u32 	%r1, %ctaid.x;
	mov.u32 	%r17, %ntid.x;
	mov.u32 	%r3, %tid.x;
	mad.lo.s32 	%r7, %r1, %r17, %r3;
	mul.wide.s32 	%rd4, %r7, 4;
	add.s64 	%rd5, %rd3, %rd4;
	ld.global.u32 	%r8, [%rd5];
	shl.b32 	%r9, %r3, 2;
	mov.u32 	%r10, _ZZ7reduce3PiS_E5sdata;
	add.s32 	%r4, %r10, %r9;
	st.shared.u32 	[%r4], %r8;
	bar.sync 	0;
	setp.lt.u32 	%p1, %r17, 2;
	@%p1 bra 	$L__BB2_4;
$L__BB2_1:
	shr.u32 	%r6, %r17, 1;
	setp.ge.u32 	%p2, %r3, %r6;
	@%p2 bra 	$L__BB2_3;
	ld.shared.u32 	%r11, [%r4];
	shl.b32 	%r12, %r6, 2;
	add.s32 	%r13, %r4, %r12;
	ld.shared.u32 	%r14, [%r13];
	add.s32 	%r15, %r14, %r11;
	st.shared.u32 	[%r4], %r15;
$L__BB2_3:
	bar.sync 	0;
	setp.gt.u32 	%p3, %r17, 3;
	mov.u32 	%r17, %r6;
	@%p3 bra 	$L__BB2_1;
$L__BB2_4:
	setp.ne.s32 	%p4, %r3, 0;
	@%p4 bra 	$L__BB2_6;
	ld.shared.u32 	%r16, [_ZZ7reduce3PiS_E5sdata];
	cvta.to.global.u64 	%rd6, %rd1;
	mul.wide.u32 	%rd7, %r1, 4;
	add.s64 	%rd8, %rd6, %rd7;
	st.global.u32 	[%rd8], %r16;
$L__BB2_6:
	ret;

}
	// .globl	_Z7reduce4PiS_
.visible .entry _Z7reduce4PiS_(
	.param .u64 .ptr .align 1 _Z7reduce4PiS__param_0,
	.param .u64 .ptr .align 1 _Z7reduce4PiS__param_1
)
{
	.reg .pred 	%p<5>;
	.reg .b32 	%r<20>;
	.reg .b32 	%f<6>;
	.reg .b64 	%rd<11>;
	// demoted variable
	.shared .align 4 .b8 _ZZ7reduce4PiS_E5sdata[512];
	ld.param.u64 	%rd2, [_Z7reduce4PiS__param_0];
	ld.param.u64 	%rd1, [_Z7reduce4PiS__param_1];
	cvta.to.global.u64 	%rd3, %rd2;
	mov.u32 	%r1, %ctaid.x;
	mov.u32 	%r19, %ntid.x;
	mul.lo.s32 	%r7, %r19, %r1;
	shl.b32 	%r8, %r7, 1;
	mov.u32 	%r3, %tid.x;
	add.s32 	%r9, %r8, %r3;
	mul.wide.u32 	%rd4, %r9, 4;
	add.s64 	%rd5, %rd3, %rd4;
	ld.global.u32 	%r10, [%rd5];
	add.s32 	%r11, %r9, %r19;
	mul.wide.u32 	%rd6, %r11, 4;
	add.s64 	%rd7, %rd3, %rd6;
	ld.global.u32 	%r12, [%rd7];
	add.s32 	%r13, %r12, %r10;
	cvt.rn.f32.s32 	%f1, %r13;
	shl.b32 	%r14, %r3, 2;
	mov.u32 	%r15, _ZZ7reduce4PiS_E5sdata;
	add.s32 	%r4, %r15, %r14;
	st.shared.f32 	[%r4], %f1;
	bar.sync 	0;
	setp.lt.u32 	%p1, %r19, 2;
	@%p1 bra 	$L__BB3_4;
$L__BB3_1:
	shr.u32 	%r6, %r19, 1;
	setp.ge.u32 	%p2, %r3, %r6;
	@%p2 bra 	$L__BB3_3;
	shl.b32 	%r16, %r6, 2;
	add.s32 	%r17, %r4, %r16;
	ld.shared.f32 	%f2, [%r17];
	ld.shared.f32 	%f3, [%r4];
	add.f32 	%f4, %f2, %f3;
	st.shared.f32 	[%r4], %f4;
$L__BB3_3:
	bar.sync 	0;
	setp.gt.u32 	%p3, %r19, 3;
	mov.u32 	%r19, %r6;
	@%p3 bra 	$L__BB3_1;
$L__BB3_4:
	setp.ne.s32 	%p4, %r3, 0;
	@%p4 bra 	$L__BB3_6;
	ld.shared.f32 	%f5, [_ZZ7reduce4PiS_E5sdata];
	cvt.rzi.s32.f32 	%r18, %f5;
	cvta.to.global.u64 	%rd8, %rd1;
	mul.wide.u32 	%rd9, %r1, 4;
	add.s64 	%rd10, %rd8, %rd9;
	st.global.u32 	[%rd10], %r18;
$L__BB3_6:
	ret;

}
	// .globl	_Z7reduce5PiS_
.visible .entry _Z7reduce5PiS_(
	.param .u64 .ptr .align 1 _Z7reduce5PiS__param_0,
	.param .u64 .ptr .align 1 _Z7reduce5PiS__param_1
)
{
	.reg .pred 	%p<6>;
	.reg .b32 	%r<38>;
	.reg .b64 	%rd<11>;
	// demoted variable
	.shared .align 4 .b8 _ZZ7reduce5PiS_E5sdata[512];
	ld.param.u64 	%rd2, [_Z7reduce5PiS__param_0];
	ld.param.u64 	%rd1, [_Z7reduce5PiS__param_1];
	cvta.to.global.u64 	%rd3, %rd2;
	mov.u32 	%r1, %ctaid.x;
	mov.u32 	%r37, %ntid.x;
	mul.lo.s32 	%r7, %r37, %r1;
	shl.b32 	%r8, %r7, 1;
	mov.u32 	%r3, %tid.x;
	add.s32 	%r9, %r8, %r3;
	mul.wide.u32 	%rd4, %r9, 4;
	add.s64 	%rd5, %rd3, %rd4;
	ld.global.u32 	%r10, [%rd5];
	add.s32 	%r11, %r9, %r37;
	mul.wide.u32 	%rd6, %r11, 4;
	add.s64 	%rd7, %rd3, %rd6;
	ld.global.u32 	%r12, [%rd7];
	add.s32 	%r13, %r12, %r10;
	shl.b32 	%r14, %r3, 2;
	mov.u32 	%r15, _ZZ7reduce5PiS_E5sdata;
	add.s32 	%r4, %r15, %r14;
	st.shared.u32 	[%r4], %r13;
	bar.sync 	0;
	setp.lt.u32 	%p1, %r37, 64;
	@%p1 bra 	$L__BB4_4;
$L__BB4_1:
	shr.u32 	%r6, %r37, 1;
	setp.ge.u32 	%p2, %r3, %r6;
	@%p2 bra 	$L__BB4_3;
	shl.b32 	%r16, %r6, 2;
	add.s32 	%r17, %r4, %r16;
	ld.shared.u32 	%r18, [%r17];
	ld.shared.u32 	%r19, [%r4];
	add.s32 	%r20, %r19, %r18;
	st.shared.u32 	[%r4], %r20;
$L__BB4_3:
	bar.sync 	0;
	setp.gt.u32 	%p3, %r37, 127;
	mov.u32 	%r37, %r6;
	@%p3 bra 	$L__BB4_1;
$L__BB4_4:
	setp.gt.u32 	%p4, %r3, 31;
	@%p4 bra 	$L__BB4_7;
	ld.volatile.shared.u32 	%r21, [%r4+64];
	ld.volatile.shared.u32 	%r22, [%r4];
	add.s32 	%r23, %r22, %r21;
	st.volatile.shared.u32 	[%r4], %r23;
	bar.warp.sync 	-1;
	ld.volatile.shared.u32 	%r24, [%r4+32];
	ld.volatile.shared.u32 	%r25, [%r4];
	add.s32 	%r26, %r25, %r24;
	st.volatile.shared.u32 	[%r4], %r26;
	bar.warp.sync 	-1;
	ld.volatile.shared.u32 	%r27, [%r4+16];
	ld.volatile.shared.u32 	%r28, [%r4];
	add.s32 	%r29, %r28, %r27;
	st.volatile.shared.u32 	[%r4], %r29;
	bar.warp.sync 	-1;
	ld.volatile.shared.u32 	%r30, [%r4+8];
	ld.volatile.shared.u32 	%r31, [%r4];
	add.s32 	%r32, %r31, %r30;
	st.volatile.shared.u32 	[%r4], %r32;
	bar.warp.sync 	-1;
	ld.volatile.shared.u32 	%r33, [%r4+4];
	ld.volatile.shared.u32 	%r34, [%r4];
	add.s32 	%r35, %r34, %r33;
	st.volatile.shared.u32 	[%r4], %r35;
	bar.warp.sync 	-1;
	setp.ne.s32 	%p5, %r3, 0;
	@%p5 bra 	$L__BB4_7;
	ld.shared.u32 	%r36, [_ZZ7reduce5PiS_E5sdata];
	cvta.to.global.u64 	%rd8, %rd1;
	mul.wide.u32 	%rd9, %r1, 4;
	add.s64 	%rd10, %rd8, %rd9;
	st.global.u32 	[%rd10], %r36;
$L__BB4_7:
	ret;

}


// ===== COMPILED SASS (sm_100) =====

	.target	sm_100

	.elftype	@"ET_EXEC"


//--------------------- .note.nv.tkinfo           --------------------------
	.section	.note.nv.tkinfo,"",@"SHT_NOTE"
	.sectionflags	@"SHF_NOTE_NV_TKINFO"
	.tkinfo
        /*0018*/ 	.word	0x00000002
        /*0030*/ 	.string	""
        /*0030*/ 	.string	"ptxas"
        /*0030*/ 	.string	"Cuda compilation tools, release 13.0, V13.0.88"
        /*0030*/ 	.string	"Build cuda_13.0.r13.0/compiler.36424714_0"
        /*0030*/ 	.string	"-arch sm_100 -m 64 "



//--------------------- .note.nv.cuinfo           --------------------------
	.section	.note.nv.cuinfo,"",@"SHT_NOTE"
	.sectionflags	@"SHF_NOTE_NV_CUINFO"
        /*0018*/ 	.short	0x0002
        /*001a*/ 	.short	0x0064
        /*001c*/ 	.short	0x0082
	.zero		2


//--------------------- .nv.info                  --------------------------
	.section	.nv.info,"",@"SHT_CUDA_INFO"
	.align	4


	//----- nvinfo : EIATTR_REGCOUNT
	.align		4
        /*0000*/ 	.byte	0x04, 0x2f
        /*0002*/ 	.short	(.L_1 - .L_0)
	.align		4
.L_0:
        /*0004*/ 	.word	index@(_Z7reduce1PiS_)
        /*0008*/ 	.word	0x0000000b


	//----- nvinfo : EIATTR_FRAME_SIZE
	.align		4
.L_1:
        /*000c*/ 	.byte	0x04, 0x11
        /*000e*/ 	.short	(.L_3 - .L_2)
	.align		4
.L_2:
        /*0010*/ 	.word	index@(_Z7reduce1PiS_)
        /*0014*/ 	.word	0x00000000


	//----- nvinfo : EIATTR_REGCOUNT
	.align		4
.L_3:
        /*0018*/ 	.byte	0x04, 0x2f
        /*001a*/ 	.short	(.L_5 - .L_4)
	.align		4
.L_4:
        /*001c*/ 	.word	index@(_Z7reduce2PiS_)
        /*0020*/ 	.word	0x0000000c


	//----- nvinfo : EIATTR_FRAME_SIZE
	.align		4
.L_5:
        /*0024*/ 	.byte	0x04, 0x11
        /*0026*/ 	.short	(.L_7 - .L_6)
	.align		4
.L_6:
        /*0028*/ 	.word	index@(_Z7reduce2PiS_)
        /*002c*/ 	.word	0x00000000


	//----- nvinfo : EIATTR_REGCOUNT
	.align		4
.L_7:
        /*0030*/ 	.byte	0x04, 0x2f
        /*0032*/ 	.short	(.L_9 - .L_8)
	.align		4
.L_8:
        /*0034*/ 	.word	index@(_Z7reduce3PiS_)
        /*0038*/ 	.word	0x0000000a


	//----- nvinfo : EIATTR_FRAME_SIZE
	.align		4
.L_9:
        /*003c*/ 	.byte	0x04, 0x11
        /*003e*/ 	.short	(.L_11 - .L_10)
	.align		4
.L_10:
        /*0040*/ 	.word	index@(_Z7reduce3PiS_)
        /*0044*/ 	.word	0x00000000


	//----- nvinfo : EIATTR_REGCOUNT
	.align		4
.L_11:
        /*0048*/ 	.byte	0x04, 0x2f
        /*004a*/ 	.short	(.L_13 - .L_12)
	.align		4
.L_12:
        /*004c*/ 	.word	index@(_Z7reduce4PiS_)
        /*0050*/ 	.word	0x0000000e


	//----- nvinfo : EIATTR_FRAME_SIZE
	.align		4
.L_13:
        /*0054*/ 	.byte	0x04, 0x11
        /*0056*/ 	.short	(.L_15 - .L_14)
	.align		4
.L_14:
        /*0058*/ 	.word	index@(_Z7reduce4PiS_)
        /*005c*/ 	.word	0x00000000


	//----- nvinfo : EIATTR_REGCOUNT
	.align		4
.L_15:
        /*0060*/ 	.byte	0x04, 0x2f
        /*0062*/ 	.short	(.L_17 - .L_16)
	.align		4
.L_16:
        /*0064*/ 	.word	index@(_Z7reduce5PiS_)
        /*0068*/ 	.word	0x0000000c


	//----- nvinfo : EIATTR_FRAME_SIZE
	.align		4
.L_17:
        /*006c*/ 	.byte	0x04, 0x11
        /*006e*/ 	.short	(.L_19 - .L_18)
	.align		4
.L_18:
        /*0070*/ 	.word	index@(_Z7reduce5PiS_)
        /*0074*/ 	.word	0x00000000


	//----- nvinfo : EIATTR_MIN_STACK_SIZE
	.align		4
.L_19:
        /*0078*/ 	.byte	0x04, 0x12
        /*007a*/ 	.short	(.L_21 - .L_20)
	.align		4
.L_20:
        /*007c*/ 	.word	index@(_Z7reduce5PiS_)
        /*0080*/ 	.word	0x00000000


	//----- nvinfo : EIATTR_MIN_STACK_SIZE
	.align		4
.L_21:
        /*0084*/ 	.byte	0x04, 0x12
        /*0086*/ 	.short	(.L_23 - .L_22)
	.align		4
.L_22:
        /*0088*/ 	.word	index@(_Z7reduce4PiS_)
        /*008c*/ 	.word	0x00000000


	//----- nvinfo : EIATTR_MIN_STACK_SIZE
	.align		4
.L_23:
        /*0090*/ 	.byte	0x04, 0x12
        /*0092*/ 	.short	(.L_25 - .L_24)
	.align		4
.L_24:
        /*0094*/ 	.word	index@(_Z7reduce3PiS_)
        /*0098*/ 	.word	0x00000000


	//----- nvinfo : EIATTR_MIN_STACK_SIZE
	.align		4
.L_25:
        /*009c*/ 	.byte	0x04, 0x12
        /*009e*/ 	.short	(.L_27 - .L_26)
	.align		4
.L_26:
        /*00a0*/ 	.word	index@(_Z7reduce2PiS_)
        /*00a4*/ 	.word	0x00000000


	//----- nvinfo : EIATTR_MIN_STACK_SIZE
	.align		4
.L_27:
        /*00a8*/ 	.byte	0x04, 0x12
        /*00aa*/ 	.short	(.L_29 - .L_28)
	.align		4
.L_28:
        /*00ac*/ 	.word	index@(_Z7reduce1PiS_)
        /*00b0*/ 	.word	0x00000000
.L_29:


//--------------------- .nv.compat                --------------------------
	.section	.nv.compat,"",@"SHT_CUDA_COMPAT_INFO"
	.align	4
        /*0000*/ 	.byte	0x02, 0x09, 0x00, 0x00, 0x02, 0x02, 0x01, 0x00, 0x02, 0x05, 0x05, 0x00, 0x03, 0x07, 0x01, 0x01
        /*0010*/ 	.byte	0x02, 0x03, 0x00, 0x00, 0x02, 0x06, 0x01, 0x00, 0x04, 0x0b, 0x08, 0x00, 0x09, 0x00, 0x00, 0x00
        /*0020*/ 	.byte	0x00, 0x00, 0x00, 0x00


//--------------------- .nv.info._Z7reduce5PiS_   --------------------------
	.section	.nv.info._Z7reduce5PiS_,"",@"SHT_CUDA_INFO"
	.sectionflags	@""
	.align	4


	//----- nvinfo : EIATTR_CUDA_API_VERSION
	.align		4
        /*0000*/ 	.byte	0x04, 0x37
        /*0002*/ 	.short	(.L_31 - .L_30)
.L_30:
        /*0004*/ 	.word	0x00000082


	//----- nvinfo : EIATTR_KPARAM_INFO
	.align		4
.L_31:
        /*0008*/ 	.byte	0x04, 0x17
        /*000a*/ 	.short	(.L_33 - .L_32)
.L_32:
        /*000c*/ 	.word	0x00000000
        /*0010*/ 	.short	0x0001
        /*0012*/ 	.short	0x0008
        /*0014*/ 	.byte	0x00, 0xf5, 0x21, 0x00


	//----- nvinfo : EIATTR_KPARAM_INFO
	.align		4
.L_33:
        /*0018*/ 	.byte	0x04, 0x17
        /*001a*/ 	.short	(.L_35 - .L_34)
.L_34:
        /*001c*/ 	.word	0x00000000
        /*0020*/ 	.short	0x0000
        /*0022*/ 	.short	0x0000
        /*0024*/ 	.byte	0x00, 0xf5, 0x21, 0x00


	//----- nvinfo : EIATTR_SPARSE_MMA_MASK
	.align		4
.L_35:
        /*0028*/ 	.byte	0x03, 0x50
        /*002a*/ 	.short	0x0000


	//----- nvinfo : EIATTR_MAXREG_COUNT
	.align		4
        /*002c*/ 	.byte	0x03, 0x1b
        /*002e*/ 	.short	0x00ff


	//----- nvinfo : EIATTR_NUM_BARRIERS
	.align		4
        /*0030*/ 	.byte	0x02, 0x4c
        /*0032*/ 	.byte	0x01
	.zero		1


	//----- nvinfo : EIATTR_MERCURY_ISA_VERSION
	.align		4
        /*0034*/ 	.byte	0x03, 0x5f
        /*0036*/ 	.short	0x0101


	//----- nvinfo : EIATTR_COOP_GROUP_MASK_REGIDS
	.align		4
        /*0038*/ 	.byte	0x04, 0x29
        /*003a*/ 	.short	(.L_37 - .L_36)


	//   ....[0]....
.L_36:
        /*003c*/ 	.word	0xffffffff


	//   ....[1]....
        /*0040*/ 	.word	0xffffffff


	//   ....[2]....
        /*0044*/ 	.word	0xffffffff


	//   ....[3]....
        /*0048*/ 	.word	0xffffffff


	//   ....[4]....
        /*004c*/ 	.word	0xffffffff


	//----- nvinfo : EIATTR_COOP_GROUP_INSTR_OFFSETS
	.align		4
.L_37:
        /*0050*/ 	.byte	0x04, 0x28
        /*0052*/ 	.short	(.L_39 - .L_38)


	//   ....[0]....
.L_38:
        /*0054*/ 	.word	0x00000290


	//   ....[1]....
        /*0058*/ 	.word	0x000002e0


	//   ....[2]....
        /*005c*/ 	.word	0x00000330


	//   ....[3]....
        /*0060*/ 	.word	0x00000380


	//   ....[4]....
        /*0064*/ 	.word	0x000003d0


	//----- nvinfo : EIATTR_VRC_CTA_INIT_COUNT
	.align		4
.L_39:
        /*0068*/ 	.byte	0x02, 0x4a
	.zero		1
	.zero		1


	//----- nvinfo : EIATTR_EXIT_INSTR_OFFSETS
	.align		4
        /*006c*/ 	.byte	0x04, 0x1c
        /*006e*/ 	.short	(.L_41 - .L_40)


	//   ....[0]....
.L_40:
        /*0070*/ 	.word	0x00000230


	//   ....[1]....
        /*0074*/ 	.word	0x000003e0


	//   ....[2]....
        /*0078*/ 	.word	0x00000460


	//----- nvinfo : EIATTR_CBANK_PARAM_SIZE
	.align		4
.L_41:
        /*007c*/ 	.byte	0x03, 0x19
        /*007e*/ 	.short	0x0010


	//----- nvinfo : EIATTR_PARAM_CBANK
	.align		4
        /*0080*/ 	.byte	0x04, 0x0a
        /*0082*/ 	.short	(.L_43 - .L_42)
	.align		4
.L_42:
        /*0084*/ 	.word	index@(.nv.constant0._Z7reduce5PiS_)
        /*0088*/ 	.short	0x0380
        /*008a*/ 	.short	0x0010


	//----- nvinfo : EIATTR_SW_WAR
	.align		4
.L_43:
        /*008c*/ 	.byte	0x04, 0x36
        /*008e*/ 	.short	(.L_45 - .L_44)
.L_44:
        /*0090*/ 	.word	0x00000008
.L_45:


//--------------------- .nv.info._Z7reduce4PiS_   --------------------------
	.section	.nv.info._Z7reduce4PiS_,"",@"SHT_CUDA_INFO"
	.sectionflags	@""
	.align	4


	//----- nvinfo : EIATTR_CUDA_API_VERSION
	.align		4
        /*0000*/ 	.byte	0x04, 0x37
        /*0002*/ 	.short	(.L_47 - .L_46)
.L_46:
        /*0004*/ 	.word	0x00000082


	//----- nvinfo : EIATTR_KPARAM_INFO
	.align		4
.L_47:
        /*0008*/ 	.byte	0x04, 0x17
        /*000a*/ 	.short	(.L_49 - .L_48)
.L_48:
        /*000c*/ 	.word	0x00000000
        /*0010*/ 	.short	0x0001
        /*0012*/ 	.short	0x0008
        /*0014*/ 	.byte	0x00, 0xf5, 0x21, 0x00


	//----- nvinfo : EIATTR_KPARAM_INFO
	.align		4
.L_49:
        /*0018*/ 	.byte	0x04, 0x17
        /*001a*/ 	.short	(.L_51 - .L_50)
.L_50:
        /*001c*/ 	.word	0x00000000
        /*0020*/ 	.short	0x0000
        /*0022*/ 	.short	0x0000
        /*0024*/ 	.byte	0x00, 0xf5, 0x21, 0x00


	//----- nvinfo : EIATTR_SPARSE_MMA_MASK
	.align		4
.L_51:
        /*0028*/ 	.byte	0x03, 0x50
        /*002a*/ 	.short	0x0000


	//----- nvinfo : EIATTR_MAXREG_COUNT
	.align		4
        /*002c*/ 	.byte	0x03, 0x1b
        /*002e*/ 	.short	0x00ff


	//----- nvinfo : EIATTR_NUM_BARRIERS
	.align		4
        /*0030*/ 	.byte	0x02, 0x4c
        /*0032*/ 	.byte	0x01
	.zero		1


	//----- nvinfo : EIATTR_MERCURY_ISA_VERSION
	.align		4
        /*0034*/ 	.byte	0x03, 0x5f
        /*0036*/ 	.short	0x0101


	//----- nvinfo : EIATTR_VRC_CTA_INIT_COUNT
	.align		4
        /*0038*/ 	.byte	0x02, 0x4a
	.zero		1
	.zero		1


	//----- nvinfo : EIATTR_EXIT_INSTR_OFFSETS
	.align		4
        /*003c*/ 	.byte	0x04, 0x1c
        /*003e*/ 	.short	(.L_53 - .L_52)


	//   ....[0]....
.L_52:
        /*0040*/ 	.word	0x00000240


	//   ....[1]....
        /*0044*/ 	.word	0x000002d0


	//----- nvinfo : EIATTR_CBANK_PARAM_SIZE
	.align		4
.L_53:
        /*0048*/ 	.byte	0x03, 0x19
        /*004a*/ 	.short	0x0010


	//----- nvinfo : EIATTR_PARAM_CBANK
	.align		4
        /*004c*/ 	.byte	0x04, 0x0a
        /*004e*/ 	.short	(.L_55 - .L_54)
	.align		4
.L_54:
        /*0050*/ 	.word	index@(.nv.constant0._Z7reduce4PiS_)
        /*0054*/ 	.short	0x0380
        /*0056*/ 	.short	0x0010


	//----- nvinfo : EIATTR_SW_WAR
	.align		4
.L_55:
        /*0058*/ 	.byte	0x04, 0x36
        /*005a*/ 	.short	(.L_57 - .L_56)
.L_56:
        /*005c*/ 	.word	0x00000008
.L_57:


//--------------------- .nv.info._Z7reduce3PiS_   --------------------------
	.section	.nv.info._Z7reduce3PiS_,"",@"SHT_CUDA_INFO"
	.sectionflags	@""
	.align	4


	//----- nvinfo : EIATTR_CUDA_API_VERSION
	.align		4
        /*0000*/ 	.byte	0x04, 0x37
        /*0002*/ 	.short	(.L_59 - .L_58)
.L_58:
        /*0004*/ 	.word	0x00000082


	//----- nvinfo : EIATTR_KPARAM_INFO
	.align		4
.L_59:
        /*0008*/ 	.byte	0x04, 0x17
        /*000a*/ 	.short	(.L_61 - .L_60)
.L_60:
        /*000c*/ 	.word	0x00000000
        /*0010*/ 	.short	0x0001
        /*0012*/ 	.short	0x0008
        /*0014*/ 	.byte	0x00, 0xf5, 0x21, 0x00


	//----- nvinfo : EIATTR_KPARAM_INFO
	.align		4
.L_61:
        /*0018*/ 	.byte	0x04, 0x17
        /*001a*/ 	.short	(.L_63 - .L_62)
.L_62:
        /*001c*/ 	.word	0x00000000
        /*0020*/ 	.short	0x0000
        /*0022*/ 	.short	0x0000
        /*0024*/ 	.byte	0x00, 0xf5, 0x21, 0x00


	//----- nvinfo : EIATTR_SPARSE_MMA_MASK
	.align		4
.L_63:
        /*0028*/ 	.byte	0x03, 0x50
        /*002a*/ 	.short	0x0000


	//----- nvinfo : EIATTR_MAXREG_COUNT
	.align		4
        /*002c*/ 	.byte	0x03, 0x1b
        /*002e*/ 	.short	0x00ff


	//----- nvinfo : EIATTR_NUM_BARRIERS
	.align		4
        /*0030*/ 	.byte	0x02, 0x4c
        /*0032*/ 	.byte	0x01
	.zero		1


	//----- nvinfo : EIATTR_MERCURY_ISA_VERSION
	.align		4
        /*0034*/ 	.byte	0x03, 0x5f
        /*0036*/ 	.short	0x0101


	//----- nvinfo : EIATTR_VRC_CTA_INIT_COUNT
	.align		4
        /*0038*/ 	.byte	0x02, 0x4a
	.zero		1
	.zero		1


	//----- nvinfo : EIATTR_EXIT_INSTR_OFFSETS
	.align		4
        /*003c*/ 	.byte	0x04, 0x1c
        /*003e*/ 	.short	(.L_65 - .L_64)


	//   ....[0]....
.L_64:
        /*0040*/ 	.word	0x000001e0


	//   ....[1]....
        /*0044*/ 	.word	0x00000260


	//----- nvinfo : EIATTR_CBANK_PARAM_SIZE
	.align		4
.L_65:
        /*0048*/ 	.byte	0x03, 0x19
        /*004a*/ 	.short	0x0010


	//----- nvinfo : EIATTR_PARAM_CBANK
	.align		4
        /*004c*/ 	.byte	0x04, 0x0a
        /*004e*/ 	.short	(.L_67 - .L_66)
	.align		4
.L_66:
        /*0050*/ 	.word	index@(.nv.constant0._Z7reduce3PiS_)
        /*0054*/ 	.short	0x0380
        /*0056*/ 	.short	0x0010


	//----- nvinfo : EIATTR_SW_WAR
	.align		4
.L_67:
        /*0058*/ 	.byte	0x04, 0x36
        /*005a*/ 	.short	(.L_69 - .L_68)
.L_68:
        /*005c*/ 	.word	0x00000008
.L_69:


//--------------------- .nv.info._Z7reduce2PiS_   --------------------------
	.section	.nv.info._Z7reduce2PiS_,"",@"SHT_CUDA_INFO"
	.sectionflags	@""
	.align	4


	//----- nvinfo : EIATTR_CUDA_API_VERSION
	.align		4
        /*0000*/ 	.byte	0x04, 0x37
        /*0002*/ 	.short	(.L_71 - .L_70)
.L_70:
        /*0004*/ 	.word	0x00000082


	//----- nvinfo : EIATTR_KPARAM_INFO
	.align		4
.L_71:
        /*0008*/ 	.byte	0x04, 0x17
        /*000a*/ 	.short	(.L_73 - .L_72)
.L_72:
        /*000c*/ 	.word	0x00000000
        /*0010*/ 	.short	0x0001
        /*0012*/ 	.short	0x0008
        /*0014*/ 	.byte	0x00, 0xf5, 0x21, 0x00


	//----- nvinfo : EIATTR_KPARAM_INFO
	.align		4
.L_73:
        /*0018*/ 	.byte	0x04, 0x17
        /*001a*/ 	.short	(.L_75 - .L_74)
.L_74:
        /*001c*/ 	.word	0x00000000
        /*0020*/ 	.short	0x0000
        /*0022*/ 	.short	0x0000
        /*0024*/ 	.byte	0x00, 0xf5, 0x21, 0x00


	//----- nvinfo : EIATTR_SPARSE_MMA_MASK
	.align		4
.L_75:
        /*0028*/ 	.byte	0x03, 0x50
        /*002a*/ 	.short	0x0000


	//----- nvinfo : EIATTR_MAXREG_COUNT
	.align		4
        /*002c*/ 	.byte	0x03, 0x1b
        /*002e*/ 	.short	0x00ff


	//----- nvinfo : EIATTR_NUM_BARRIERS
	.align		4
        /*0030*/ 	.byte	0x02, 0x4c
        /*0032*/ 	.byte	0x01
	.zero		1


	//----- nvinfo : EIATTR_MERCURY_ISA_VERSION
	.align		4
        /*0034*/ 	.byte	0x03, 0x5f
        /*0036*/ 	.short	0x0101


	//----- nvinfo : EIATTR_VRC_CTA_INIT_COUNT
	.align		4
        /*0038*/ 	.byte	0x02, 0x4a
	.zero		1
	.zero		1


	//----- nvinfo : EIATTR_EXIT_INSTR_OFFSETS
	.align		4
        /*003c*/ 	.byte	0x04, 0x1c
        /*003e*/ 	.short	(.L_77 - .L_76)


	//   ....[0]....
.L_76:
        /*0040*/ 	.word	0x00000200


	//   ....[1]....
        /*0044*/ 	.word	0x00000280


	//----- nvinfo : EIATTR_CBANK_PARAM_SIZE
	.align		4
.L_77:
        /*0048*/ 	.byte	0x03, 0x19
        /*004a*/ 	.short	0x0010


	//----- nvinfo : EIATTR_PARAM_CBANK
	.align		4
        /*004c*/ 	.byte	0x04, 0x0a
        /*004e*/ 	.short	(.L_79 - .L_78)
	.align		4
.L_78:
        /*0050*/ 	.word	index@(.nv.constant0._Z7reduce2PiS_)
        /*0054*/ 	.short	0x0380
        /*0056*/ 	.short	0x0010


	//----- nvinfo : EIATTR_SW_WAR
	.align		4
.L_79:
        /*0058*/ 	.byte	0x04, 0x36
        /*005a*/ 	.short	(.L_81 - .L_80)
.L_80:
        /*005c*/ 	.word	0x00000008
.L_81:


//--------------------- .nv.info._Z7reduce1PiS_   --------------------------
	.section	.nv.info._Z7reduce1PiS_,"",@"SHT_CUDA_INFO"
	.sectionflags	@""
	.align	4


	//----- nvinfo : EIATTR_CUDA_API_VERSION
	.align		4
        /*0000*/ 	.byte	0x04, 0x37
        /*0002*/ 	.short	(.L_83 - .L_82)
.L_82:
        /*0004*/ 	.word	0x00000082


	//----- nvinfo : EIATTR_KPARAM_INFO
	.align		4
.L_83:
        /*0008*/ 	.byte	0x04, 0x17
        /*000a*/ 	.short	(.L_85 - .L_84)
.L_84:
        /*000c*/ 	.word	0x00000000
        /*0010*/ 	.short	0x0001
        /*0012*/ 	.short	0x0008
        /*0014*/ 	.byte	0x00, 0xf5, 0x21, 0x00


	//----- nvinfo : EIATTR_KPARAM_INFO
	.align		4
.L_85:
        /*0018*/ 	.byte	0x04, 0x17
        /*001a*/ 	.short	(.L_87 - .L_86)
.L_86:
        /*001c*/ 	.word	0x00000000
        /*0020*/ 	.short	0x0000
        /*0022*/ 	.short	0x0000
        /*0024*/ 	.byte	0x00, 0xf5, 0x21, 0x00


	//----- nvinfo : EIATTR_SPARSE_MMA_MASK
	.align		4
.L_87:
        /*0028*/ 	.byte	0x03, 0x50
        /*002a*/ 	.short	0x0000


	//----- nvinfo : EIATTR_MAXREG_COUNT
	.align		4
        /*002c*/ 	.byte	0x03, 0x1b
        /*002e*/ 	.short	0x00ff


	//----- nvinfo : EIATTR_NUM_BARRIERS
	.align		4
        /*0030*/ 	.byte	0x02, 0x4c
        /*0032*/ 	.byte	0x01
	.zero		1


	//----- nvinfo : EIATTR_MERCURY_ISA_VERSION
	.align		4
        /*0034*/ 	.byte	0x03, 0x5f
        /*0036*/ 	.short	0x0101


	//----- nvinfo : EIATTR_VRC_CTA_INIT_COUNT
	.align		4
        /*0038*/ 	.byte	0x02, 0x4a
	.zero		1
	.zero		1


	//----- nvinfo : EIATTR_EXIT_INSTR_OFFSETS
	.align		4
        /*003c*/ 	.byte	0x04, 0x1c
        /*003e*/ 	.short	(.L_89 - .L_88)


	//   ....[0]....
.L_88:
        /*0040*/ 	.word	0x000001f0


	//   ....[1]....
        /*0044*/ 	.word	0x00000270


	//----- nvinfo : EIATTR_CBANK_PARAM_SIZE
	.align		4
.L_89:
        /*0048*/ 	.byte	0x03, 0x19
        /*004a*/ 	.short	0x0010


	//----- nvinfo : EIATTR_PARAM_CBANK
	.align		4
        /*004c*/ 	.byte	0x04, 0x0a
        /*004e*/ 	.short	(.L_91 - .L_90)
	.align		4
.L_90:
        /*0050*/ 	.word	index@(.nv.constant0._Z7reduce1PiS_)
        /*0054*/ 	.short	0x0380
        /*0056*/ 	.short	0x0010


	//----- nvinfo : EIATTR_SW_WAR
	.align		4
.L_91:
        /*0058*/ 	.byte	0x04, 0x36
        /*005a*/ 	.short	(.L_93 - .L_92)
.L_92:
        /*005c*/ 	.word	0x00000008
.L_93:


//--------------------- .nv.callgraph             --------------------------
	.section	.nv.callgraph,"",@"SHT_CUDA_CALLGRAPH"
	.align	4
	.sectionentsize	8
	.align		4
        /*0000*/ 	.word	0x00000000
	.align		4
        /*0004*/ 	.word	0xffffffff
	.align		4
        /*0008*/ 	.word	0x00000000
	.align		4
        /*000c*/ 	.word	0xfffffffe
	.align		4
        /*0010*/ 	.word	0x00000000
	.align		4
        /*0014*/ 	.word	0xfffffffd
	.align		4
        /*0018*/ 	.word	0x00000000
	.align		4
        /*001c*/ 	.word	0xfffffffc


//--------------------- .text._Z7reduce5PiS_      --------------------------
	.section	.text._Z7reduce5PiS_,"ax",@progbits
	.align	128
        .global         _Z7reduce5PiS_
        .type           _Z7reduce5PiS_,@function
        .size           _Z7reduce5PiS_,(.L_x_15 - _Z7reduce5PiS_)
        .other          _Z7reduce5PiS_,@"STO_CUDA_ENTRY STV_DEFAULT"
_Z7reduce5PiS_:
.text._Z7reduce5PiS_:
[----:B------:R-:W-:Y:S01]  /*0000*/  LDC R1, c[0x0][0x37c] ;  /* 0x0000df00ff017b82 */ /* 0x000fe20000000800 */
[----:B------:R-:W0:Y:S01]  /*0010*/  S2R R0, SR_CTAID.X ;  /* 0x0000000000007919 */ /* 0x000e220000002500 */
[----:B------:R-:W0:Y:S06]  /*0020*/  LDCU UR8, c[0x0][0x360] ;  /* 0x00006c00ff0877ac */ /* 0x000e2c0008000800 */
[----:B------:R-:W1:Y:S01]  /*0030*/  LDC.64 R6, c[0x0][0x380] ;  /* 0x0000e000ff067b82 */ /* 0x000e620000000a00 */
[----:B------:R-:W2:Y:S01]  /*0040*/  S2R R2, SR_TID.X ;  /* 0x0000000000027919 */ /* 0x000ea20000002100 */
[----:B------:R-:W3:Y:S01]  /*0050*/  LDCU.64 UR6, c[0x0][0x358] ;  /* 0x00006b00ff0677ac */ /* 0x000ee20008000a00 */
[----:B0-----:R-:W-:-:S04]  /*0060*/  IMAD R3, R0, UR8, RZ ;  /* 0x0000000800037c24 */ /* 0x001fc8000f8e02ff */
[----:B--2---:R-:W-:-:S04]  /*0070*/  IMAD R3, R3, 0x2, R2 ;  /* 0x0000000203037824 */ /* 0x004fc800078e0202 */
[C---:B------:R-:W-:Y:S02]  /*0080*/  VIADD R9, R3.reuse, UR8 ;  /* 0x0000000803097c36 */ /* 0x040fe40008000000 */
[----:B-1----:R-:W-:-:S04]  /*0090*/  IMAD.WIDE.U32 R4, R3, 0x4, R6 ;  /* 0x0000000403047825 */ /* 0x002fc800078e0006 */
[----:B------:R-:W-:Y:S02]  /*00a0*/  IMAD.WIDE.U32 R6, R9, 0x4, R6 ;  /* 0x0000000409067825 */ /* 0x000fe400078e0006 */
[----:B---3--:R-:W2:Y:S04]  /*00b0*/  LDG.E R4, desc[UR6][R4.64] ;  /* 0x0000000604047981 */ /* 0x008ea8000c1e1900 */
[----:B------:R-:W2:Y:S01]  /*00c0*/  LDG.E R7, desc[UR6][R6.64] ;  /* 0x0000000606077981 */ /* 0x000ea2000c1e1900 */
[----:B------:R-:W0:Y:S01]  /*00d0*/  S2UR UR5, SR_CgaCtaId ;  /* 0x00000000000579c3 */ /* 0x000e220000008800 */
[----:B------:R-:W-:Y:S01]  /*00e0*/  UMOV UR4, 0x400 ;  /* 0x0000040000047882 */ /* 0x000fe20000000000 */
[----:B------:R-:W-:Y:S01]  /*00f0*/  UISETP.GE.U32.AND UP0, UPT, UR8, 0x40, UPT ;  /* 0x000000400800788c */ /* 0x000fe2000bf06070 */
[----:B------:R-:W-:Y:S01]  /*0100*/  ISETP.GT.U32.AND P0, PT, R2, 0x1f, PT ;  /* 0x0000001f0200780c */ /* 0x000fe20003f04070 */
[----:B0-----:R-:W-:-:S06]  /*0110*/  ULEA UR4, UR5, UR4, 0x18 ;  /* 0x0000000405047291 */ /* 0x001fcc000f8ec0ff */
[----:B------:R-:W-:Y:S02]  /*0120*/  LEA R8, R2, UR4, 0x2 ;  /* 0x0000000402087c11 */ /* 0x000fe4000f8e10ff */
[----:B--2---:R-:W-:-:S05]  /*0130*/  IADD3 R3, PT, PT, R4, R7, RZ ;  /* 0x0000000704037210 */ /* 0x004fca0007ffe0ff */
[----:B------:R0:W-:Y:S01]  /*0140*/  STS [R8], R3 ;  /* 0x0000000308007388 */ /* 0x0001e20000000800 */
[----:B------:R-:W-:Y:S06]  /*0150*/  BAR.SYNC.DEFER_BLOCKING 0x0 ;  /* 0x0000000000007b1d */ /* 0x000fec0000010000 */
[----:B------:R-:W-:Y:S05]  /*0160*/  BRA.U !UP0, `(.L_x_0) ;  /* 0x0000000108307547 */ /* 0x000fea000b800000 */
[----:B0-----:R-:W-:-:S07]  /*0170*/  IMAD.U32 R3, RZ, RZ, UR8 ;  /* 0x00000008ff037e24 */ /* 0x001fce000f8e00ff */
.L_x_1:
[----:B------:R-:W-:-:S04]  /*0180*/  SHF.R.U32.HI R7, RZ, 0x1, R3 ;  /* 0x00000001ff077819 */ /* 0x000fc80000011603 */
[----:B------:R-:W-:-:S13]  /*0190*/  ISETP.GE.U32.AND P1, PT, R2, R7, PT ;  /* 0x000000070200720c */ /* 0x000fda0003f26070 */
[----:B------:R-:W-:Y:S01]  /*01a0*/  @!P1 LEA R4, R7, R8, 0x2 ;  /* 0x0000000807049211 */ /* 0x000fe200078e10ff */
[----:B------:R-:W-:Y:S05]  /*01b0*/  @!P1 LDS R5, [R8] ;  /* 0x0000000008059984 */ /* 0x000fea0000000800 */
[----:B------:R-:W0:Y:S02]  /*01c0*/  @!P1 LDS R4, [R4] ;  /* 0x0000000004049984 */ /* 0x000e240000000800 */
[----:B0-----:R-:W-:-:S05]  /*01d0*/  @!P1 IMAD.IADD R5, R4, 0x1, R5 ;  /* 0x0000000104059824 */ /* 0x001fca00078e0205 */
[----:B------:R1:W-:Y:S01]  /*01e0*/  @!P1 STS [R8], R5 ;  /* 0x0000000508009388 */ /* 0x0003e20000000800 */
[----:B------:R-:W-:Y:S01]  /*01f0*/  BAR.SYNC.DEFER_BLOCKING 0x0 ;  /* 0x0000000000007b1d */ /* 0x000fe20000010000 */
[----:B------:R-:W-:Y:S02]  /*0200*/  ISETP.GT.U32.AND P1, PT, R3, 0x7f, PT ;  /* 0x0000007f0300780c */ /* 0x000fe40003f24070 */
[----:B------:R-:W-:-:S11]  /*0210*/  MOV R3, R7 ;  /* 0x0000000700037202 */ /* 0x000fd60000000f00 */
[----:B-1----:R-:W-:Y:S05]  /*0220*/  @P1 BRA `(.L_x_1) ;  /* 0xfffffffc00d41947 */ /* 0x002fea000383ffff */
.L_x_0:
[----:B------:R-:W-:Y:S05]  /*0230*/  @P0 EXIT ;  /* 0x000000000000094d */ /* 0x000fea0003800000 */
[----:B0-----:R-:W-:Y:S01]  /*0240*/  LDS R3, [R8+0x40] ;  /* 0x0000400008037984 */ /* 0x001fe20000000800 */
[----:B------:R-:W-:-:S03]  /*0250*/  ISETP.NE.AND P0, PT, R2, RZ, PT ;  /* 0x000000ff0200720c */ /* 0x000fc60003f05270 */
[----:B------:R-:W0:Y:S02]  /*0260*/  LDS R4, [R8] ;  /* 0x0000000008047984 */ /* 0x000e240000000800 */
[----:B0-----:R-:W-:-:S05]  /*0270*/  IMAD.IADD R3, R3, 0x1, R4 ;  /* 0x0000000103037824 */ /* 0x001fca00078e0204 */
[----:B------:R-:W-:Y:S01]  /*0280*/  STS [R8], R3 ;  /* 0x0000000308007388 */ /* 0x000fe20000000800 */
[----:B------:R-:W-:-:S03]  /*0290*/  NOP ;  /* 0x0000000000007918 */ /* 0x000fc60000000000 */
[----:B------:R-:W-:Y:S04]  /*02a0*/  LDS R4, [R8+0x20] ;  /* 0x0000200008047984 */ /* 0x000fe80000000800 */
[----:B------:R-:W0:Y:S02]  /*02b0*/  LDS R5, [R8] ;  /* 0x0000000008057984 */ /* 0x000e240000000800 */
[----:B0-----:R-:W-:-:S05]  /*02c0*/  IADD3 R5, PT, PT, R4, R5, RZ ;  /* 0x0000000504057210 */ /* 0x001fca0007ffe0ff */
[----:B------:R-:W-:Y:S01]  /*02d0*/  STS [R8], R5 ;  /* 0x0000000508007388 */ /* 0x000fe20000000800 */
[----:B------:R-:W-:-:S03]  /*02e0*/  NOP ;  /* 0x0000000000007918 */ /* 0x000fc60000000000 */
[----:B------:R-:W-:Y:S04]  /*02f0*/  LDS R4, [R8+0x10] ;  /* 0x0000100008047984 */ /* 0x000fe80000000800 */
        /* <DEDUP_REMOVED lines=12> */
[----:B------:R0:W-:Y:S01]  /*03c0*/  STS [R8], R5 ;  /* 0x0000000508007388 */ /* 0x0001e20000000800 */
[----:B------:R-:W-:Y:S01]  /*03d0*/  NOP ;  /* 0x0000000000007918 */ /* 0x000fe20000000000 */
[----:B------:R-:W-:Y:S05]  /*03e0*/  @P0 EXIT ;  /* 0x000000000000094d */ /* 0x000fea0003800000 */
[----:B------:R-:W1:Y:S01]  /*03f0*/  S2UR UR5, SR_CgaCtaId ;  /* 0x00000000000579c3 */ /* 0x000e620000008800 */
[----:B------:R-:W-:-:S07]  /*0400*/  UMOV UR4, 0x400 ;  /* 0x0000040000047882 */ /* 0x000fce0000000000 */
[----:B------:R-:W2:Y:S01]  /*0410*/  LDC.64 R2, c[0x0][0x388] ;  /* 0x0000e200ff027b82 */ /* 0x000ea20000000a00 */
[----:B-1----:R-:W-:Y:S01]  /*0420*/  ULEA UR4, UR5, UR4, 0x18 ;  /* 0x0000000405047291 */ /* 0x002fe2000f8ec0ff */
[----:B--2---:R-:W-:-:S08]  /*0430*/  IMAD.WIDE.U32 R2, R0, 0x4, R2 ;  /* 0x0000000400027825 */ /* 0x004fd000078e0002 */
[----:B0-----:R-:W0:Y:S04]  /*0440*/  LDS R5, [UR4] ;  /* 0x00000004ff057984 */ /* 0x001e280008000800 */
[----:B0-----:R-:W-:Y:S01]  /*0450*/  STG.E desc[UR6][R2.64], R5 ;  /* 0x0000000502007986 */ /* 0x001fe2000c101906 */
[----:B------:R-:W-:Y:S05]  /*0460*/  EXIT ;  /* 0x000000000000794d */ /* 0x000fea0003800000 */
.L_x_2:
[----:B------:R-:W-:-:S00]  /*0470*/  BRA `(.L_x_2) ;  /* 0xfffffffc00fc7947 */ /* 0x000fc0000383ffff */
[----:B------:R-:W-:-:S00]  /*0480*/  NOP ;  /* 0x0000000000007918 */ /* 0x000fc00000000000 */
[----:B------:R-:W-:-:S00]  /*0490*/  NOP ;  /* 0x0000000000007918 */ /* 0x000fc00000000000 */
[----:B------:R-:W-:-:S00]  /*04a0*/  NOP ;  /* 0x0000000000007918 */ /* 0x000fc00000000000 */
[----:B------:R-:W-:-:S00]  /*04b0*/  NOP ;  /* 0x0000000000007918 */ /* 0x000fc00000000000 */
[----:B------:R-:W-:-:S00]  /*04c0*/  NOP ;  /* 0x0000000000007918 */ /* 0x000fc00000000000 */
[----:B------:R-:W-:-:S00]  /*04d0*/  NOP ;  /* 0x0000000000007918 */ /* 0x000fc00000000000 */
[----:B------:R-:W-:-:S00]  /*04e0*/  NOP ;  /* 0x0000000000007918 */ /* 0x000fc00000000000 */
[----:B------:R-:W-:-:S00]  /*04f0*/  NOP ;  /* 0x0000000000007918 */ /* 0x000fc00000000000 */
.L_x_15:


//--------------------- .text._Z7reduce4PiS_      --------------------------
	.section	.text._Z7reduce4PiS_,"ax",@progbits
	.align	128
        .global         _Z7reduce4PiS_
        .type           _Z7reduce4PiS_,@function
        .size           _Z7reduce4PiS_,(.L_x_16 - _Z7reduce4PiS_)
        .other          _Z7reduce4PiS_,@"STO_CUDA_ENTRY STV_DEFAULT"
_Z7reduce4PiS_:
.text._Z7reduce4PiS_:
        /* <DEDUP_REMOVED lines=16> */
[----:B------:R-:W-:Y:S01]  /*0100*/  ISETP.NE.AND P0, PT, R11, RZ, PT ;  /* 0x000000ff0b00720c */ /* 0x000fe20003f05270 */
[----:B0-----:R-:W-:-:S06]  /*0110*/  ULEA UR4, UR5, UR4, 0x18 ;  /* 0x0000000405047291 */ /* 0x001fcc000f8ec0ff */
[----:B------:R-:W-:Y:S02]  /*0120*/  LEA R7, R11, UR4, 0x2 ;  /* 0x000000040b077c11 */ /* 0x000fe4000f8e10ff */
[----:B--2---:R-:W-:-:S04]  /*0130*/  IADD3 R0, PT, PT, R2, R5, RZ ;  /* 0x0000000502007210 */ /* 0x004fc80007ffe0ff */
[----:B------:R-:W-:-:S05]  /*0140*/  I2FP.F32.S32 R0, R0 ;  /* 0x0000000000007245 */ /* 0x000fca0000201400 */
[----:B------:R0:W-:Y:S01]  /*0150*/  STS [R7], R0 ;  /* 0x0000000007007388 */ /* 0x0001e20000000800 */
[----:B------:R-:W-:Y:S06]  /*0160*/  BAR.SYNC.DEFER_BLOCKING 0x0 ;  /* 0x0000000000007b1d */ /* 0x000fec0000010000 */
[----:B------:R-:W-:Y:S05]  /*0170*/  BRA.U !UP0, `(.L_x_3) ;  /* 0x0000000108307547 */ /* 0x000fea000b800000 */
[----:B0-----:R-:W-:-:S07]  /*0180*/  IMAD.U32 R0, RZ, RZ, UR8 ;  /* 0x00000008ff007e24 */ /* 0x001fce000f8e00ff */
.L_x_4:
[----:B------:R-:W-:-:S04]  /*0190*/  SHF.R.U32.HI R6, RZ, 0x1, R0 ;  /* 0x00000001ff067819 */ /* 0x000fc80000011600 */
[----:B------:R-:W-:-:S13]  /*01a0*/  ISETP.GE.U32.AND P1, PT, R11, R6, PT ;  /* 0x000000060b00720c */ /* 0x000fda0003f26070 */
[----:B------:R-:W-:Y:S01]  /*01b0*/  @!P1 LEA R2, R6, R7, 0x2 ;  /* 0x0000000706029211 */ /* 0x000fe200078e10ff */
[----:B------:R-:W-:Y:S05]  /*01c0*/  @!P1 LDS R3, [R7] ;  /* 0x0000000007039984 */ /* 0x000fea0000000800 */
[----:B------:R-:W0:Y:S02]  /*01d0*/  @!P1 LDS R2, [R2] ;  /* 0x0000000002029984 */ /* 0x000e240000000800 */
[----:B0-----:R-:W-:-:S05]  /*01e0*/  @!P1 FADD R4, R2, R3 ;  /* 0x0000000302049221 */ /* 0x001fca0000000000 */
[----:B------:R1:W-:Y:S01]  /*01f0*/  @!P1 STS [R7], R4 ;  /* 0x0000000407009388 */ /* 0x0003e20000000800 */
[----:B------:R-:W-:Y:S01]  /*0200*/  BAR.SYNC.DEFER_BLOCKING 0x0 ;  /* 0x0000000000007b1d */ /* 0x000fe20000010000 */
[----:B------:R-:W-:Y:S02]  /*0210*/  ISETP.GT.U32.AND P1, PT, R0, 0x3, PT ;  /* 0x000000030000780c */ /* 0x000fe40003f24070 */
[----:B------:R-:W-:-:S11]  /*0220*/  MOV R0, R6 ;  /* 0x0000000600007202 */ /* 0x000fd60000000f00 */
[----:B-1----:R-:W-:Y:S05]  /*0230*/  @P1 BRA `(.L_x_4) ;  /* 0xfffffffc00d41947 */ /* 0x002fea000383ffff */
.L_x_3:
[----:B------:R-:W-:Y:S05]  /*0240*/  @P0 EXIT ;  /* 0x000000000000094d */ /* 0x000fea0003800000 */
[----:B------:R-:W1:Y:S01]  /*0250*/  S2UR UR5, SR_CgaCtaId ;  /* 0x00000000000579c3 */ /* 0x000e620000008800 */
[----:B------:R-:W-:-:S07]  /*0260*/  UMOV UR4, 0x400 ;  /* 0x0000040000047882 */ /* 0x000fce0000000000 */
[----:B------:R-:W2:Y:S01]  /*0270*/  LDC.64 R2, c[0x0][0x388] ;  /* 0x0000e200ff027b82 */ /* 0x000ea20000000a00 */
[----:B-1----:R-:W-:Y:S01]  /*0280*/  ULEA UR4, UR5, UR4, 0x18 ;  /* 0x0000000405047291 */ /* 0x002fe2000f8ec0ff */
[----:B--2---:R-:W-:-:S08]  /*0290*/  IMAD.WIDE.U32 R2, R9, 0x4, R2 ;  /* 0x0000000409027825 */ /* 0x004fd000078e0002 */
[----:B0-----:R-:W0:Y:S02]  /*02a0*/  LDS R0, [UR4] ;  /* 0x00000004ff007984 */ /* 0x001e240008000800 */
[----:B0-----:R-:W0:Y:S02]  /*02b0*/  F2I.TRUNC.NTZ R5, R0 ;  /* 0x0000000000057305 */ /* 0x001e24000020f100 */
[----:B0-----:R-:W-:Y:S01]  /*02c0*/  STG.E desc[UR6][R2.64], R5 ;  /* 0x0000000502007986 */ /* 0x001fe2000c101906 */
[----:B------:R-:W-:Y:S05]  /*02d0*/  EXIT ;  /* 0x000000000000794d */ /* 0x000fea0003800000 */
.L_x_5:
        /* <DEDUP_REMOVED lines=10> */
.L_x_16:


//--------------------- .text._Z7reduce3PiS_      --------------------------
	.section	.text._Z7reduce3PiS_,"ax",@progbits
	.align	128
        .global         _Z7reduce3PiS_
        .type           _Z7reduce3PiS_,@function
        .size           _Z7reduce3PiS_,(.L_x_17 - _Z7reduce3PiS_)
        .other          _Z7reduce3PiS_,@"STO_CUDA_ENTRY STV_DEFAULT"
_Z7reduce3PiS_:
.text._Z7reduce3PiS_:
[----:B------:R-:W-:Y:S01]  /*0000*/  LDC R1, c[0x0][0x37c] ;  /* 0x0000df00ff017b82 */ /* 0x000fe20000000800 */
[----:B------:R-:W0:Y:S07]  /*0010*/  S2R R7, SR_CTAID.X ;  /* 0x0000000000077919 */ /* 0x000e2e0000002500 */
[----:B------:R-:W1:Y:S01]  /*0020*/  LDC.64 R2, c[0x0][0x380] ;  /* 0x0000e000ff027b82 */ /* 0x000e620000000a00 */
[----:B------:R-:W0:Y:S01]  /*0030*/  LDCU UR8, c[0x0][0x360] ;  /* 0x00006c00ff0877ac */ /* 0x000e220008000800 */
[----:B------:R-:W0:Y:S01]  /*0040*/  S2R R4, SR_TID.X ;  /* 0x0000000000047919 */ /* 0x000e220000002100 */
[----:B------:R-:W2:Y:S01]  /*0050*/  LDCU.64 UR6, c[0x0][0x358] ;  /* 0x00006b00ff0677ac */ /* 0x000ea20008000a00 */
[----:B0-----:R-:W-:-:S04]  /*0060*/  IMAD R5, R7, UR8, R4 ;  /* 0x0000000807057c24 */ /* 0x001fc8000f8e0204 */
[----:B-1----:R-:W-:-:S06]  /*0070*/  IMAD.WIDE R2, R5, 0x4, R2 ;  /* 0x0000000405027825 */ /* 0x002fcc00078e0202 */
[----:B--2---:R-:W2:Y:S01]  /*0080*/  LDG.E R2, desc[UR6][R2.64] ;  /* 0x0000000602027981 */ /* 0x004ea2000c1e1900 */
[----:B------:R-:W0:Y:S01]  /*0090*/  S2UR UR5, SR_CgaCtaId ;  /* 0x00000000000579c3 */ /* 0x000e220000008800 */
[----:B------:R-:W-:Y:S01]  /*00a0*/  UMOV UR4, 0x400 ;  /* 0x0000040000047882 */ /* 0x000fe20000000000 */
[----:B------:R-:W-:Y:S01]  /*00b0*/  UISETP.GE.U32.AND UP0, UPT, UR8, 0x2, UPT ;  /* 0x000000020800788c */ /* 0x000fe2000bf06070 */
[----:B------:R-:W-:Y:S01]  /*00c0*/  ISETP.NE.AND P0, PT, R4, RZ, PT ;  /* 0x000000ff0400720c */ /* 0x000fe20003f05270 */
[----:B0-----:R-:W-:-:S06]  /*00d0*/  ULEA UR4, UR5, UR4, 0x18 ;  /* 0x0000000405047291 */ /* 0x001fcc000f8ec0ff */
[----:B------:R-:W-:-:S05]  /*00e0*/  LEA R5, R4, UR4, 0x2 ;  /* 0x0000000404057c11 */ /* 0x000fca000f8e10ff */
[----:B--2---:R0:W-:Y:S01]  /*00f0*/  STS [R5], R2 ;  /* 0x0000000205007388 */ /* 0x0041e20000000800 */
[----:B------:R-:W-:Y:S06]  /*0100*/  BAR.SYNC.DEFER_BLOCKING 0x0 ;  /* 0x0000000000007b1d */ /* 0x000fec0000010000 */
[----:B------:R-:W-:Y:S05]  /*0110*/  BRA.U !UP0, `(.L_x_6) ;  /* 0x0000000108307547 */ /* 0x000fea000b800000 */
[----:B------:R-:W-:-:S07]  /*0120*/  IMAD.U32 R0, RZ, RZ, UR8 ;  /* 0x00000008ff007e24 */ /* 0x000fce000f8e00ff */
.L_x_7:
[----:B------:R-:W-:-:S04]  /*0130*/  SHF.R.U32.HI R6, RZ, 0x1, R0 ;  /* 0x00000001ff067819 */ /* 0x000fc80000011600 */
[----:B------:R-:W-:-:S13]  /*0140*/  ISETP.GE.U32.AND P1, PT, R4, R6, PT ;  /* 0x000000060400720c */ /* 0x000fda0003f26070 */
[----:B------:R-:W-:Y:S01]  /*0150*/  @!P1 IMAD R3, R6, 0x4, R5 ;  /* 0x0000000406039824 */ /* 0x000fe200078e0205 */
[----:B0-----:R-:W-:Y:S05]  /*0160*/  @!P1 LDS R2, [R5] ;  /* 0x0000000005029984 */ /* 0x001fea0000000800 */
[----:B------:R-:W0:Y:S02]  /*0170*/  @!P1 LDS R3, [R3] ;  /* 0x0000000003039984 */ /* 0x000e240000000800 */
[----:B0-----:R-:W-:-:S05]  /*0180*/  @!P1 IADD3 R2, PT, PT, R2, R3, RZ ;  /* 0x0000000302029210 */ /* 0x001fca0007ffe0ff */
[----:B------:R1:W-:Y:S01]  /*0190*/  @!P1 STS [R5], R2 ;  /* 0x0000000205009388 */ /* 0x0003e20000000800 */
[----:B------:R-:W-:Y:S01]  /*01a0*/  BAR.SYNC.DEFER_BLOCKING 0x0 ;  /* 0x0000000000007b1d */ /* 0x000fe20000010000 */
[----:B------:R-:W-:Y:S01]  /*01b0*/  ISETP.GT.U32.AND P1, PT, R0, 0x3, PT ;  /* 0x000000030000780c */ /* 0x000fe20003f24070 */
[----:B------:R-:W-:-:S12]  /*01c0*/  IMAD.MOV.U32 R0, RZ, RZ, R6 ;  /* 0x000000ffff007224 */ /* 0x000fd800078e0006 */
[----:B-1----:R-:W-:Y:S05]  /*01d0*/  @P1 BRA `(.L_x_7) ;  /* 0xfffffffc00d41947 */ /* 0x002fea000383ffff */
.L_x_6:
[----:B------:R-:W-:Y:S05]  /*01e0*/  @P0 EXIT ;  /* 0x000000000000094d */ /* 0x000fea0003800000 */
[----:B------:R-:W1:Y:S01]  /*01f0*/  S2UR UR5, SR_CgaCtaId ;  /* 0x00000000000579c3 */ /* 0x000e620000008800 */
[----:B------:R-:W-:-:S07]  /*0200*/  UMOV UR4, 0x400 ;  /* 0x0000040000047882 */ /* 0x000fce0000000000 */
[----:B0-----:R-:W0:Y:S01]  /*0210*/  LDC.64 R2, c[0x0][0x388] ;  /* 0x0000e200ff027b82 */ /* 0x001e220000000a00 */
[----:B-1----:R-:W-:Y:S01]  /*0220*/  ULEA UR4, UR5, UR4, 0x18 ;  /* 0x0000000405047291 */ /* 0x002fe2000f8ec0ff */
[----:B0-----:R-:W-:-:S08]  /*0230*/  IMAD.WIDE.U32 R2, R7, 0x4, R2 ;  /* 0x0000000407027825 */ /* 0x001fd000078e0002 */
[----:B------:R-:W0:Y:S04]  /*0240*/  LDS R5, [UR4] ;  /* 0x00000004ff057984 */ /* 0x000e280008000800 */
[----:B0-----:R-:W-:Y:S01]  /*0250*/  STG.E desc[UR6][R2.64], R5 ;  /* 0x0000000502007986 */ /* 0x001fe2000c101906 */
[----:B------:R-:W-:Y:S05]  /*0260*/  EXIT ;  /* 0x000000000000794d */ /* 0x000fea0003800000 */
.L_x_8:
        /* <DEDUP_REMOVED lines=9> */
.L_x_17:


//--------------------- .text._Z7reduce2PiS_      --------------------------
	.section	.text._Z7reduce2PiS_,"ax",@progbits
	.align	128
        .global         _Z7reduce2PiS_
        .type           _Z7reduce2PiS_,@function
        .size           _Z7reduce2PiS_,(.L_x_18 - _Z7reduce2PiS_)
        .other          _Z7reduce2PiS_,@"STO_CUDA_ENTRY STV_DEFAULT"
_Z7reduce2PiS_:
.text._Z7reduce2PiS_:
        /* <DEDUP_REMOVED lines=18> */
[----:B------:R-:W-:-:S07]  /*0120*/  IMAD.MOV.U32 R0, RZ, RZ, 0x1 ;  /* 0x00000001ff007424 */ /* 0x000fce00078e00ff */
.L_x_10:
[----:B------:R-:W-:-:S05]  /*0130*/  SHF.L.U32 R9, R0, 0x1, RZ ;  /* 0x0000000100097819 */ /* 0x000fca00000006ff */
[----:B------:R-:W-:-:S05]  /*0140*/  IMAD R3, R9, R6, RZ ;  /* 0x0000000609037224 */ /* 0x000fca00078e02ff */
[----:B------:R-:W-:-:S13]  /*0150*/  ISETP.GE.U32.AND P1, PT, R3, UR8, PT ;  /* 0x0000000803007c0c */ /* 0x000fda000bf26070 */
[----:B------:R-:W-:-:S05]  /*0160*/  @!P1 LEA R3, R3, UR4, 0x2 ;  /* 0x0000000403039c11 */ /* 0x000fca000f8e10ff */
[----:B0-----:R-:W-:Y:S02]  /*0170*/  @!P1 IMAD R2, R0, 0x4, R3 ;  /* 0x0000000400029824 */ /* 0x001fe400078e0203 */
[----:B------:R-:W-:Y:S04]  /*0180*/  @!P1 LDS R0, [R3] ;  /* 0x0000000003009984 */ /* 0x000fe80000000800 */
[----:B------:R-:W0:Y:S02]  /*0190*/  @!P1 LDS R5, [R2] ;  /* 0x0000000002059984 */ /* 0x000e240000000800 */
[----:B0-----:R-:W-:Y:S01]  /*01a0*/  @!P1 IADD3 R4, PT, PT, R0, R5, RZ ;  /* 0x0000000500049210 */ /* 0x001fe20007ffe0ff */
[----:B------:R-:W-:-:S04]  /*01b0*/  IMAD.MOV.U32 R0, RZ, RZ, R9 ;  /* 0x000000ffff007224 */ /* 0x000fc800078e0009 */
[----:B------:R1:W-:Y:S01]  /*01c0*/  @!P1 STS [R3], R4 ;  /* 0x0000000403009388 */ /* 0x0003e20000000800 */
[----:B------:R-:W-:Y:S01]  /*01d0*/  BAR.SYNC.DEFER_BLOCKING 0x0 ;  /* 0x0000000000007b1d */ /* 0x000fe20000010000 */
[----:B------:R-:W-:-:S13]  /*01e0*/  ISETP.GE.U32.AND P1, PT, R9, UR8, PT ;  /* 0x0000000809007c0c */ /* 0x000fda000bf26070 */
[----:B-1----:R-:W-:Y:S05]  /*01f0*/  @!P1 BRA `(.L_x_10) ;  /* 0xfffffffc00cc9947 */ /* 0x002fea000383ffff */
.L_x_9:
        /* <DEDUP_REMOVED lines=9> */
.L_x_11:
        /* <DEDUP_REMOVED lines=15> */
.L_x_18:


//--------------------- .text._Z7reduce1PiS_      --------------------------
	.section	.text._Z7reduce1PiS_,"ax",@progbits
	.align	128
        .global         _Z7reduce1PiS_
        .type           _Z7reduce1PiS_,@function
        .size           _Z7reduce1PiS_,(.L_x_19 - _Z7reduce1PiS_)
        .other          _Z7reduce1PiS_,@"STO_CUDA_ENTRY STV_DEFAULT"
_Z7reduce1PiS_:
.text._Z7reduce1PiS_:
[----:B------:R-:W-:Y:S01]  /*0000*/  LDC R1, c[0x0][0x37c] ;  /* 0x0000df00ff017b82 */ /* 0x000fe20000000800 */
[----:B------:R-:W0:Y:S07]  /*0010*/  S2R R7, SR_CTAID.X ;  /* 0x0000000000077919 */ /* 0x000e2e0000002500 */
[----:B------:R-:W1:Y:S01]  /*0020*/  LDC.64 R2, c[0x0][0x380] ;  /* 0x0000e000ff027b82 */ /* 0x000e620000000a00 */
[----:B------:R-:W0:Y:S01]  /*0030*/  LDCU UR8, c[0x0][0x360] ;  /* 0x00006c00ff0877ac */ /* 0x000e220008000800 */
[----:B------:R-:W0:Y:S01]  /*0040*/  S2R R6, SR_TID.X ;  /* 0x0000000000067919 */ /* 0x000e220000002100 */
[----:B------:R-:W2:Y:S01]  /*0050*/  LDCU.64 UR6, c[0x0][0x358] ;  /* 0x00006b00ff0677ac */ /* 0x000ea20008000a00 */
[----:B0-----:R-:W-:-:S04]  /*0060*/  IMAD R5, R7, UR8, R6 ;  /* 0x0000000807057c24 */ /* 0x001fc8000f8e0206 */
[----:B-1----:R-:W-:-:S06]  /*0070*/  IMAD.WIDE.U32 R2, R5, 0x4, R2 ;  /* 0x0000000405027825 */ /* 0x002fcc00078e0002 */
        /* <DEDUP_REMOVED lines=11> */
.L_x_13:
[----:B------:R-:W-:-:S05]  /*0130*/  IMAD.SHL.U32 R8, R0, 0x2, RZ ;  /* 0x0000000200087824 */ /* 0x000fca00078e00ff */
[----:B0-----:R-:W-:-:S04]  /*0140*/  IADD3 R2, PT, PT, R8, -0x1, RZ ;  /* 0xffffffff08027810 */ /* 0x001fc80007ffe0ff */
[----:B------:R-:W-:-:S13]  /*0150*/  LOP3.LUT P1, RZ, R2, R6, RZ, 0xc0, !PT ;  /* 0x0000000602ff7212 */ /* 0x000fda000782c0ff */
[----:B------:R-:W-:Y:S02]  /*0160*/  @!P1 IMAD R2, R0, 0x4, R5 ;  /* 0x0000000400029824 */ /* 0x000fe400078e0205 */
[----:B------:R-:W-:Y:S04]  /*0170*/  @!P1 LDS R0, [R5] ;  /* 0x0000000005009984 */ /* 0x000fe80000000800 */
[----:B------:R-:W0:Y:S02]  /*0180*/  @!P1 LDS R3, [R2] ;  /* 0x0000000002039984 */ /* 0x000e240000000800 */
[----:B0-----:R-:W-:Y:S02]  /*0190*/  @!P1 IADD3 R4, PT, PT, R0, R3, RZ ;  /* 0x0000000300049210 */ /* 0x001fe40007ffe0ff */
[----:B------:R-:W-:-:S03]  /*01a0*/  MOV R0, R8 ;  /* 0x0000000800007202 */ /* 0x000fc60000000f00 */
[----:B------:R1:W-:Y:S01]  /*01b0*/  @!P1 STS [R5], R4 ;  /* 0x0000000405009388 */ /* 0x0003e20000000800 */
[----:B------:R-:W-:Y:S01]  /*01c0*/  BAR.SYNC.DEFER_BLOCKING 0x0 ;  /* 0x0000000000007b1d */ /* 0x000fe20000010000 */
[----:B------:R-:W-:-:S13]  /*01d0*/  ISETP.GE.U32.AND P1, PT, R8, UR8, PT ;  /* 0x0000000808007c0c */ /* 0x000fda000bf26070 */
[----:B-1----:R-:W-:Y:S05]  /*01e0*/  @!P1 BRA `(.L_x_13) ;  /* 0xfffffffc00d09947 */ /* 0x002fea000383ffff */
.L_x_12:
        /* <DEDUP_REMOVED lines=9> */
.L_x_14:
        /* <DEDUP_REMOVED lines=16> */
.L_x_19:


//--------------------- .nv.shared._Z7reduce5PiS_ --------------------------
	.section	.nv.shared._Z7reduce5PiS_,"aw",@nobits
	.sectionflags	@""
	.align	4
.nv.shared._Z7reduce5PiS_:
	.zero		1536


//--------------------- .nv.shared.reserved.0     --------------------------
	.section	.nv.shared.reserved.0,"aw",@nobits
	.weak		__nv_reservedSMEM_offset_0_alias
	.size		__nv_reservedSMEM_offset_0_alias, 0, 64
	.other		__nv_reservedSMEM_offset_0_alias,@"STO_CUDA_RESERVED_SHARED STV_DEFAULT"
__nv_reservedSMEM_offset_0_alias:
	.zero		0
	.zero		64


//--------------------- .nv.shared._Z7reduce4PiS_ --------------------------
	.section	.nv.shared._Z7reduce4PiS_,"aw",@nobits
	.sectionflags	@""
	.align	4
.nv.shared._Z7reduce4PiS_:
	.zero		1536


//--------------------- .nv.shared._Z7reduce3PiS_ --------------------------
	.section	.nv.shared._Z7reduce3PiS_,"aw",@nobits
	.sectionflags	@""
	.align	4
.nv.shared._Z7reduce3PiS_:
	.zero		1536


//--------------------- .nv.shared._Z7reduce2PiS_ --------------------------
	.section	.nv.shared._Z7reduce2PiS_,"aw",@nobits
	.sectionflags	@""
	.align	4
.nv.shared._Z7reduce2PiS_:
	.zero		1536


//--------------------- .nv.shared._Z7reduce1PiS_ --------------------------
	.section	.nv.shared._Z7reduce1PiS_,"aw",@nobits
	.sectionflags	@""
	.align	4
.nv.shared._Z7reduce1PiS_:
	.zero		1536


//--------------------- .nv.constant0._Z7reduce5PiS_ --------------------------
	.section	.nv.constant0._Z7reduce5PiS_,"a",@progbits
	.sectionflags	@""
	.align	4
.nv.constant0._Z7reduce5PiS_:
	.zero		912


//--------------------- .nv.constant0._Z7reduce4PiS_ --------------------------
	.section	.nv.constant0._Z7reduce4PiS_,"a",@progbits
	.sectionflags	@""
	.align	4
.nv.constant0._Z7reduce4PiS_:
	.zero		912


//--------------------- .nv.constant0._Z7reduce3PiS_ --------------------------
	.section	.nv.constant0._Z7reduce3PiS_,"a",@progbits
	.sectionflags	@""
	.align	4
.nv.constant0._Z7reduce3PiS_:
	.zero		912


//--------------------- .nv.constant0._Z7reduce2PiS_ --------------------------
	.section	.nv.constant0._Z7reduce2PiS_,"a",@progbits
	.sectionflags	@""
	.align	4
.nv.constant0._Z7reduce2PiS_:
	.zero		912


//--------------------- .nv.constant0._Z7reduce1PiS_ --------------------------
	.section	.nv.constant0._Z7reduce1PiS_,"a",@progbits
	.sectionflags	@""
	.align	4
.nv.constant0._Z7reduce1PiS_:
	.zero		912


//--------------------- SYMBOLS --------------------------

	.type		.nv.reservedSmem.offset0,@object
	.size		.nv.reservedSmem.offset0,0x4
	.type		.nv.reservedSmem.cap,@object
	.size		.nv.reservedSmem.cap,0x4
